	.headerflags	@"EF_CUDA_TEXMODE_UNIFIED EF_CUDA_64BIT_ADDRESS EF_CUDA_ACCELERATORS EF_CUDA_SM90 EF_CUDA_VIRTUAL_SM(EF_CUDA_SM90)"
	.elftype	@"ET_EXEC"


//--------------------- .nv.info                  --------------------------
	.section	.nv.info,"",@"SHT_CUDA_INFO"
	.align	4


	//----- nvinfo : EIATTR_REGCOUNT
	.align		4
        /*0000*/ 	.byte	0x04, 0x2f
        /*0002*/ 	.short	(.L_3 - .L_2)
	.align		4
.L_2:
        /*0004*/ 	.word	index@(triton_poi_fused__native_batch_norm_legit_no_training_add_convolution_elu_repeat_0)
        /*0008*/ 	.word	0x00000018


	//----- nvinfo : EIATTR_MIN_STACK_SIZE
	.align		4
.L_3:
        /*000c*/ 	.byte	0x04, 0x12
        /*000e*/ 	.short	(.L_5 - .L_4)
	.align		4
.L_4:
        /*0010*/ 	.word	index@(triton_poi_fused__native_batch_norm_legit_no_training_add_convolution_elu_repeat_0)
        /*0014*/ 	.word	0x00000000


	//----- nvinfo : EIATTR_FRAME_SIZE
	.align		4
.L_5:
        /*0018*/ 	.byte	0x04, 0x11
        /*001a*/ 	.short	(.L_7 - .L_6)
	.align		4
.L_6:
        /*001c*/ 	.word	index@(triton_poi_fused__native_batch_norm_legit_no_training_add_convolution_elu_repeat_0)
        /*0020*/ 	.word	0x00000000


	//----- nvinfo : EIATTR_MIN_STACK_SIZE
	.align		4
.L_7:
        /*0024*/ 	.byte	0x04, 0x12
        /*0026*/ 	.short	(.L_9 - .L_8)
	.align		4
.L_8:
        /*0028*/ 	.word	index@(triton_poi_fused__native_batch_norm_legit_no_training_add_convolution_elu_repeat_0)
        /*002c*/ 	.word	0x00000000
.L_9:


//--------------------- .nv.info.triton_poi_fused__native_batch_norm_legit_no_training_add_convolution_elu_repeat_0 --------------------------
	.section	.nv.info.triton_poi_fused__native_batch_norm_legit_no_training_add_convolution_elu_repeat_0,"",@"SHT_CUDA_INFO"
	.sectionflags	@""
	.align	4


	//----- nvinfo : EIATTR_CUDA_API_VERSION
	.align		4
        /*0000*/ 	.byte	0x04, 0x37
        /*0002*/ 	.short	(.L_11 - .L_10)
.L_10:
        /*0004*/ 	.word	0x0000007c


	//----- nvinfo : EIATTR_KPARAM_INFO
	.align		4
.L_11:
        /*0008*/ 	.byte	0x04, 0x17
        /*000a*/ 	.short	(.L_13 - .L_12)
.L_12:
        /*000c*/ 	.word	0x00000000
        /*0010*/ 	.short	0x0008
        /*0012*/ 	.short	0x0040
        /*0014*/ 	.byte	0x00, 0xf0, 0x11, 0x00


	//----- nvinfo : EIATTR_KPARAM_INFO
	.align		4
.L_13:
        /*0018*/ 	.byte	0x04, 0x17
        /*001a*/ 	.short	(.L_15 - .L_14)
.L_14:
        /*001c*/ 	.word	0x00000000
        /*0020*/ 	.short	0x0007
        /*0022*/ 	.short	0x0038
        /*0024*/ 	.byte	0x00, 0xf4, 0x21, 0x00


	//----- nvinfo : EIATTR_KPARAM_INFO
	.align		4
.L_15:
        /*0028*/ 	.byte	0x04, 0x17
        /*002a*/ 	.short	(.L_17 - .L_16)
.L_16:
        /*002c*/ 	.word	0x00000000
        /*0030*/ 	.short	0x0006
        /*0032*/ 	.short	0x0030
        /*0034*/ 	.byte	0x00, 0xf4, 0x21, 0x00


	//----- nvinfo : EIATTR_KPARAM_INFO
	.align		4
.L_17:
        /*0038*/ 	.byte	0x04, 0x17
        /*003a*/ 	.short	(.L_19 - .L_18)
.L_18:
        /*003c*/ 	.word	0x00000000
        /*0040*/ 	.short	0x0005
        /*0042*/ 	.short	0x0028
        /*0044*/ 	.byte	0x00, 0xf4, 0x21, 0x00


	//----- nvinfo : EIATTR_KPARAM_INFO
	.align		4
.L_19:
        /*0048*/ 	.byte	0x04, 0x17
        /*004a*/ 	.short	(.L_21 - .L_20)
.L_20:
        /*004c*/ 	.word	0x00000000
        /*0050*/ 	.short	0x0004
        /*0052*/ 	.short	0x0020
        /*0054*/ 	.byte	0x00, 0xf4, 0x21, 0x00


	//----- nvinfo : EIATTR_KPARAM_INFO
	.align		4
.L_21:
        /*0058*/ 	.byte	0x04, 0x17
        /*005a*/ 	.short	(.L_23 - .L_22)
.L_22:
        /*005c*/ 	.word	0x00000000
        /*0060*/ 	.short	0x0003
        /*0062*/ 	.short	0x0018
        /*0064*/ 	.byte	0x00, 0xf4, 0x21, 0x00


	//----- nvinfo : EIATTR_KPARAM_INFO
	.align		4
.L_23:
        /*0068*/ 	.byte	0x04, 0x17
        /*006a*/ 	.short	(.L_25 - .L_24)
.L_24:
        /*006c*/ 	.word	0x00000000
        /*0070*/ 	.short	0x0002
        /*0072*/ 	.short	0x0010
        /*0074*/ 	.byte	0x00, 0xf4, 0x21, 0x00


	//----- nvinfo : EIATTR_KPARAM_INFO
	.align		4
.L_25:
        /*0078*/ 	.byte	0x04, 0x17
        /*007a*/ 	.short	(.L_27 - .L_26)
.L_26:
        /*007c*/ 	.word	0x00000000
        /*0080*/ 	.short	0x0001
        /*0082*/ 	.short	0x0008
        /*0084*/ 	.byte	0x00, 0xf4, 0x21, 0x00


	//----- nvinfo : EIATTR_KPARAM_INFO
	.align		4
.L_27:
        /*0088*/ 	.byte	0x04, 0x17
        /*008a*/ 	.short	(.L_29 - .L_28)
.L_28:
        /*008c*/ 	.word	0x00000000
        /*0090*/ 	.short	0x0000
        /*0092*/ 	.short	0x0000
        /*0094*/ 	.byte	0x00, 0xf4, 0x21, 0x00


	//----- nvinfo : EIATTR_SPARSE_MMA_MASK
	.align		4
.L_29:
        /*0098*/ 	.byte	0x03, 0x50
        /*009a*/ 	.short	0x0000


	//----- nvinfo : EIATTR_MAXREG_COUNT
	.align		4
        /*009c*/ 	.byte	0x03, 0x1b
        /*009e*/ 	.short	0x00ff


	//----- nvinfo : EIATTR_EXIT_INSTR_OFFSETS
	.align		4
        /*00a0*/ 	.byte	0x04, 0x1c
        /*00a2*/ 	.short	(.L_31 - .L_30)


	//   ....[0]....
.L_30:
        /*00a4*/ 	.word	0x00000840


	//----- nvinfo : EIATTR_REQNTID
	.align		4
.L_31:
        /*00a8*/ 	.byte	0x04, 0x10
        /*00aa*/ 	.short	(.L_33 - .L_32)
.L_32:
        /*00ac*/ 	.word	0x00000080
        /*00b0*/ 	.word	0x00000001
        /*00b4*/ 	.word	0x00000001


	//----- nvinfo : EIATTR_CBANK_PARAM_SIZE
	.align		4
.L_33:
        /*00b8*/ 	.byte	0x03, 0x19
        /*00ba*/ 	.short	0x0044


	//----- nvinfo : EIATTR_PARAM_CBANK
	.align		4
        /*00bc*/ 	.byte	0x04, 0x0a
        /*00be*/ 	.short	(.L_35 - .L_34)
	.align		4
.L_34:
        /*00c0*/ 	.word	index@(.nv.constant0.triton_poi_fused__native_batch_norm_legit_no_training_add_convolution_elu_repeat_0)
        /*00c4*/ 	.short	0x0210
        /*00c6*/ 	.short	0x0044


	//----- nvinfo : EIATTR_SW_WAR
	.align		4
.L_35:
        /*00c8*/ 	.byte	0x04, 0x36
        /*00ca*/ 	.short	(.L_37 - .L_36)
.L_36:
        /*00cc*/ 	.word	0x00000008
.L_37:


//--------------------- .nv.callgraph             --------------------------
	.section	.nv.callgraph,"",@"SHT_CUDA_CALLGRAPH"
	.align	4
	.sectionentsize	8
	.align		4
        /*0000*/ 	.word	0x00000000
	.align		4
        /*0004*/ 	.word	0xffffffff
	.align		4
        /*0008*/ 	.word	0x00000000
	.align		4
        /*000c*/ 	.word	0xfffffffe
	.align		4
        /*0010*/ 	.word	0x00000000
	.align		4
        /*0014*/ 	.word	0xfffffffd
	.align		4
        /*0018*/ 	.word	0x00000000
	.align		4
        /*001c*/ 	.word	0xfffffffc


//--------------------- .nv.constant4             --------------------------
	.section	.nv.constant4,"a",@progbits
	.align	8
	.align		8
.nv.constant4:
        /*0000*/ 	.dword	_$_str
	.align		8
        /*0008*/ 	.dword	_$_str_$_2


//--------------------- .text.triton_poi_fused__native_batch_norm_legit_no_training_add_convolution_elu_repeat_0 --------------------------
	.section	.text.triton_poi_fused__native_batch_norm_legit_no_training_add_convolution_elu_repeat_0,"ax",@progbits
	.align	128
        .global         triton_poi_fused__native_batch_norm_legit_no_training_add_convolution_elu_repeat_0
        .type           triton_poi_fused__native_batch_norm_legit_no_training_add_convolution_elu_repeat_0,@function
        .size           triton_poi_fused__native_batch_norm_legit_no_training_add_convolution_elu_repeat_0,(.L_x_1 - triton_poi_fused__native_batch_norm_legit_no_training_add_convolution_elu_repeat_0)
        .other          triton_poi_fused__native_batch_norm_legit_no_training_add_convolution_elu_repeat_0,@"STO_CUDA_ENTRY STV_DEFAULT"
triton_poi_fused__native_batch_norm_legit_no_training_add_convolution_elu_repeat_0:
.text.triton_poi_fused__native_batch_norm_legit_no_training_add_convolution_elu_repeat_0:
[----:B------:R-:W-:Y:S01]  /*0000*/  LDC R1, c[0x0][0x28] ;  /* 0x00000a00ff017b82 */ /* 0x000fe20000000800 */
[----:B------:R-:W1:Y:S01]  /*0010*/  S2R R0, SR_TID.X ;  /* 0x0000000000007919 */ /* 0x000e620000002100 */
[----:B------:R-:W-:-:S06]  /*0020*/  ULDC.64 UR4, c[0x0][0x208] ;  /* 0x0000820000047ab9 */ /* 0x000fcc0000000a00 */
[----:B------:R-:W2:Y:S01]  /*0030*/  LDC.64 R8, c[0x0][0x220] ;  /* 0x00008800ff087b82 */ /* 0x000ea20000000a00 */
[----:B------:R-:W3:Y:S07]  /*0040*/  S2R R12, SR_CTAID.X ;  /* 0x00000000000c7919 */ /* 0x000eee0000002500 */
[----:B------:R-:W4:Y:S08]  /*0050*/  LDC.64 R6, c[0x0][0x210] ;  /* 0x00008400ff067b82 */ /* 0x000f300000000a00 */
[----:B------:R-:W5:Y:S01]  /*0060*/  LDC.64 R14, c[0x0][0x228] ;  /* 0x00008a00ff0e7b82 */ /* 0x000f620000000a00 */
[----:B-1----:R-:W-:-:S04]  /*0070*/  SHF.L.U32 R0, R0, 0x1, RZ ;  /* 0x0000000100007819 */ /* 0x002fc800000006ff */
[----:B------:R-:W-:-:S04]  /*0080*/  LOP3.LUT R3, R0, 0xfe, RZ, 0xc0, !PT ;  /* 0x000000fe00037812 */ /* 0x000fc800078ec0ff */
[----:B---3--:R-:W-:Y:S02]  /*0090*/  LEA R0, R12, R3, 0x8 ;  /* 0x000000030c007211 */ /* 0x008fe400078e40ff */
[----:B------:R-:W1:Y:S02]  /*00a0*/  LDC.64 R2, c[0x0][0x230] ;  /* 0x00008c00ff027b82 */ /* 0x000e640000000a00 */
[----:B------:R-:W-:-:S04]  /*00b0*/  SHF.R.S32.HI R13, RZ, 0x1f, R0 ;  /* 0x0000001fff0d7819 */ /* 0x000fc80000011400 */
[----:B------:R-:W-:-:S04]  /*00c0*/  LEA.HI R13, R13, R0, RZ, 0x6 ;  /* 0x000000000d0d7211 */ /* 0x000fc800078f30ff */
[----:B------:R-:W-:-:S04]  /*00d0*/  SHF.R.S32.HI R11, RZ, 0x6, R13 ;  /* 0x00000006ff0b7819 */ /* 0x000fc8000001140d */
[----:B------:R-:W-:-:S04]  /*00e0*/  LEA.HI R4, R11, R11, RZ, 0x4 ;  /* 0x0000000b0b047211 */ /* 0x000fc800078f20ff */
[----:B------:R-:W-:-:S04]  /*00f0*/  LOP3.LUT R4, R4, 0xfffffff0, RZ, 0xc0, !PT ;  /* 0xfffffff004047812 */ /* 0x000fc800078ec0ff */
[----:B------:R-:W-:-:S05]  /*0100*/  IADD3 R11, R11, -R4, RZ ;  /* 0x800000040b0b7210 */ /* 0x000fca0007ffe0ff */
[----:B-1----:R-:W-:-:S05]  /*0110*/  IMAD.WIDE R2, R11, 0x4, R2 ;  /* 0x000000040b027825 */ /* 0x002fca00078e0202 */
[----:B------:R1:W3:Y:S01]  /*0120*/  LDG.E.EL R10, desc[UR4][R2.64] ;  /* 0x00000004020a7981 */ /* 0x0002e2000c2e1900 */
[----:B------:R-:W-:Y:S02]  /*0130*/  PRMT R4, R11, 0x8880, RZ ;  /* 0x000088800b047816 */ /* 0x000fe400000000ff */
[----:B------:R-:W-:Y:S02]  /*0140*/  SHF.R.S32.HI R19, RZ, 0x17, R12 ;  /* 0x00000017ff137819 */ /* 0x000fe4000001140c */
[----:B------:R-:W-:Y:S02]  /*0150*/  PRMT R4, R4, 0x7710, RZ ;  /* 0x0000771004047816 */ /* 0x000fe400000000ff */
[----:B------:R-:W-:Y:S02]  /*0160*/  SGXT R19, R19, 0x1 ;  /* 0x000000011313781a */ /* 0x000fe40000000200 */
[----:B------:R-:W-:Y:S01]  /*0170*/  SHF.R.U32.HI R4, RZ, 0xd, R4 ;  /* 0x0000000dff047819 */ /* 0x000fe20000011604 */
[----:B-1----:R-:W1:Y:S03]  /*0180*/  LDC.64 R2, c[0x0][0x240] ;  /* 0x00009000ff027b82 */ /* 0x002e660000000a00 */
[----:B------:R-:W-:-:S04]  /*0190*/  LOP3.LUT R4, R4, 0x3, RZ, 0xc0, !PT ;  /* 0x0000000304047812 */ /* 0x000fc800078ec0ff */
[----:B------:R-:W-:Y:S02]  /*01a0*/  IADD3 R16, R11, R4, RZ ;  /* 0x000000040b107210 */ /* 0x000fe40007ffe0ff */
[----:B------:R-:W1:Y:S02]  /*01b0*/  LDC.64 R4, c[0x0][0x238] ;  /* 0x00008e00ff047b82 */ /* 0x000e640000000a00 */
[----:B------:R-:W-:Y:S01]  /*01c0*/  LOP3.LUT R18, R16, 0xfc, RZ, 0xc0, !PT ;  /* 0x000000fc10127812 */ /* 0x000fe200078ec0ff */
[----:B--2---:R-:W-:-:S03]  /*01d0*/  IMAD.WIDE R16, R11, 0x4, R8 ;  /* 0x000000040b107825 */ /* 0x004fc600078e0208 */
[----:B------:R-:W-:Y:S02]  /*01e0*/  IADD3 R18, RZ, -R18, RZ ;  /* 0x80000012ff127210 */ /* 0x000fe40007ffe0ff */
[----:B------:R-:W2:Y:S01]  /*01f0*/  LDC.64 R8, c[0x0][0x248] ;  /* 0x00009200ff087b82 */ /* 0x000ea20000000a00 */
[----:B------:R-:W-:Y:S01]  /*0200*/  LEA.HI R19, R19, R0, RZ, 0xa ;  /* 0x0000000013137211 */ /* 0x000fe200078f50ff */
[----:B----4-:R-:W-:Y:S01]  /*0210*/  IMAD.WIDE R6, R0, 0x4, R6 ;  /* 0x0000000400067825 */ /* 0x010fe200078e0206 */
[----:B------:R-:W-:Y:S01]  /*0220*/  PRMT R18, R18, 0x7710, RZ ;  /* 0x0000771012127816 */ /* 0x000fe200000000ff */
[----:B------:R1:W4:Y:S01]  /*0230*/  LDG.E.EL R12, desc[UR4][R16.64] ;  /* 0x00000004100c7981 */ /* 0x000322000c2e1900 */
[----:B------:R-:W-:Y:S02]  /*0240*/  LOP3.LUT R13, R13, 0xffffffc0, RZ, 0xc0, !PT ;  /* 0xffffffc00d0d7812 */ /* 0x000fe400078ec0ff */
[----:B------:R-:W-:Y:S02]  /*0250*/  IADD3 R18, R11, R18, RZ ;  /* 0x000000120b127210 */ /* 0x000fe40007ffe0ff */
[----:B------:R-:W-:-:S02]  /*0260*/  SHF.R.S32.HI R20, RZ, 0xa, R19 ;  /* 0x0000000aff147819 */ /* 0x000fc40000011413 */
[----:B------:R-:W-:Y:S01]  /*0270*/  PRMT R21, R18, 0x8880, RZ ;  /* 0x0000888012157816 */ /* 0x000fe200000000ff */
[C---:B-----5:R-:W-:Y:S01]  /*0280*/  IMAD.WIDE R18, R11.reuse, 0x4, R14 ;  /* 0x000000040b127825 */ /* 0x060fe200078e020e */
[----:B------:R-:W-:Y:S01]  /*0290*/  IADD3 R13, R0, -R13, RZ ;  /* 0x8000000d000d7210 */ /* 0x000fe20007ffe0ff */
[----:B------:R-:W4:Y:S03]  /*02a0*/  LDG.E.64 R14, desc[UR4][R6.64] ;  /* 0x00000004060e7981 */ /* 0x000f26000c1e1b00 */
[----:B------:R-:W-:Y:S02]  /*02b0*/  LEA R20, R20, R13, 0x8 ;  /* 0x0000000d14147211 */ /* 0x000fe400078e40ff */
[----:B------:R-:W5:Y:S01]  /*02c0*/  LDG.E.EL R13, desc[UR4][R18.64] ;  /* 0x00000004120d7981 */ /* 0x000f62000c2e1900 */
[----:B-1----:R-:W-:Y:S01]  /*02d0*/  IMAD.WIDE R16, R11, 0x4, R2 ;  /* 0x000000040b107825 */ /* 0x002fe200078e0202 */
[----:B------:R-:W-:-:S03]  /*02e0*/  LEA R21, R21, R20, 0x6 ;  /* 0x0000001415157211 */ /* 0x000fc600078e30ff */
[----:B0-----:R-:W-:Y:S02]  /*02f0*/  IMAD.WIDE R4, R11, 0x4, R4 ;  /* 0x000000040b047825 */ /* 0x001fe400078e0204 */
[----:B------:R-:W5:Y:S02]  /*0300*/  LDG.E.EL R16, desc[UR4][R16.64] ;  /* 0x0000000410107981 */ /* 0x000f64000c2e1900 */
[----:B--2---:R-:W-:Y:S02]  /*0310*/  IMAD.WIDE R2, R21, 0x4, R8 ;  /* 0x0000000415027825 */ /* 0x004fe400078e0208 */
[----:B------:R0:W2:Y:S04]  /*0320*/  LDG.E.EL R11, desc[UR4][R4.64] ;  /* 0x00000004040b7981 */ /* 0x0000a8000c2e1900 */
[----:B------:R-:W2:Y:S01]  /*0330*/  LDG.E.64 R2, desc[UR4][R2.64] ;  /* 0x0000000402027981 */ /* 0x000ea2000c1e1b00 */
[----:B0-----:R-:W-:Y:S01]  /*0340*/  HFMA2.MMA R5, -RZ, RZ, 1.625, 0 ;  /* 0x3e800000ff057435 */ /* 0x001fe200000001ff */
[----:B---3--:R-:W-:-:S04]  /*0350*/  FADD R10, R10, 9.9999997473787516356e-06 ;  /* 0x3727c5ac0a0a7421 */ /* 0x008fc80000000000 */
[----:B------:R-:W0:Y:S02]  /*0360*/  MUFU.SQRT R20, R10 ;  /* 0x0000000a00147308 */ /* 0x000e240000002000 */
[C---:B0-----:R-:W-:Y:S02]  /*0370*/  FSETP.GT.AND P0, PT, R20.reuse, 8.50705917302346158658e+37, PT ;  /* 0x7e8000001400780b */ /* 0x041fe40003f04000 */
[----:B------:R-:W-:-:S11]  /*0380*/  FSETP.GEU.AND P1, PT, R20, 1.175494350822287508e-38, PT ;  /* 0x008000001400780b */ /* 0x000fd60003f2e000 */
[----:B------:R-:W-:-:S04]  /*0390*/  @P0 FMUL R20, R20, 0.25 ;  /* 0x3e80000014140820 */ /* 0x000fc80000400000 */
[----:B------:R-:W-:-:S06]  /*03a0*/  @!P1 FMUL R20, R20, 16777216 ;  /* 0x4b80000014149820 */ /* 0x000fcc0000400000 */
[----:B------:R-:W0:Y:S01]  /*03b0*/  MUFU.RCP R20, R20 ;  /* 0x0000001400147308 */ /* 0x000e220000001000 */
[----:B------:R-:W-:Y:S01]  /*03c0*/  FSEL R5, R5, 1, P0 ;  /* 0x3f80000005057808 */ /* 0x000fe20000000000 */
[----:B----4-:R-:W-:-:S04]  /*03d0*/  FADD R4, R14, R12 ;  /* 0x0000000c0e047221 */ /* 0x010fc80000000000 */
[----:B------:R-:W-:Y:S01]  /*03e0*/  @!P1 FMUL R5, R5, 16777216 ;  /* 0x4b80000005059820 */ /* 0x000fe20000400000 */
[----:B-----5:R-:W-:-:S03]  /*03f0*/  FADD R8, -R13, R4 ;  /* 0x000000040d087221 */ /* 0x020fc60000000100 */
[----:B0-----:R-:W-:Y:S01]  /*0400*/  FMUL R14, R20, R5 ;  /* 0x00000005140e7220 */ /* 0x001fe20000400000 */
[----:B------:R-:W-:-:S04]  /*0410*/  FADD R5, R15, R12 ;  /* 0x0000000c0f057221 */ /* 0x000fc80000000000 */
[----:B------:R-:W-:Y:S01]  /*0420*/  FADD R13, -R13, R5 ;  /* 0x000000050d0d7221 */ /* 0x000fe20000000100 */
[----:B------:R-:W-:-:S03]  /*0430*/  FMUL R8, R8, R14 ;  /* 0x0000000e08087220 */ /* 0x000fc60000400000 */
[----:B------:R-:W-:Y:S01]  /*0440*/  FMUL R13, R13, R14 ;  /* 0x0000000e0d0d7220 */ /* 0x000fe20000400000 */
[----:B--2---:R-:W-:-:S03]  /*0450*/  FFMA R9, R11, R8, R16 ;  /* 0x000000080b097223 */ /* 0x004fc60000000010 */
[----:B------:R-:W-:Y:S01]  /*0460*/  FFMA R12, R11, R13, R16 ;  /* 0x0000000d0b0c7223 */ /* 0x000fe20000000010 */
[----:B------:R-:W-:-:S03]  /*0470*/  FADD R8, R2, R9 ;  /* 0x0000000902087221 */ /* 0x000fc60000000000 */
[----:B------:R-:W-:Y:S01]  /*0480*/  FADD R10, R3, R12 ;  /* 0x0000000c030a7221 */ /* 0x000fe20000000000 */
[----:B------:R-:W-:-:S03]  /*0490*/  FMUL R11, R8, 1.4426950216293334961 ;  /* 0x3fb8aa3b080b7820 */ /* 0x000fc60000400000 */
[----:B------:R-:W-:-:S03]  /*04a0*/  FMUL R14, R10, 1.4426950216293334961 ;  /* 0x3fb8aa3b0a0e7820 */ /* 0x000fc60000400000 */
[----:B------:R-:W0:Y:S01]  /*04b0*/  FRND R11, R11 ;  /* 0x0000000b000b7307 */ /* 0x000e220000201000 */
[----:B------:R-:W-:Y:S01]  /*04c0*/  FADD.FTZ R13, |R8|, -RZ ;  /* 0x800000ff080d7221 */ /* 0x000fe20000010200 */
[----:B------:R-:W-:-:S06]  /*04d0*/  FADD.FTZ R15, |R10|, -RZ ;  /* 0x800000ff0a0f7221 */ /* 0x000fcc0000010200 */
[----:B------:R-:W1:Y:S01]  /*04e0*/  FRND R14, R14 ;  /* 0x0000000e000e7307 */ /* 0x000e620000201000 */
[----:B------:R-:W-:Y:S02]  /*04f0*/  FSETP.GEU.AND P0, PT, R13, 0.40999999642372131348, PT ;  /* 0x3ed1eb850d00780b */ /* 0x000fe40003f0e000 */
[----:B------:R-:W-:Y:S02]  /*0500*/  FSETP.GEU.AND P1, PT, R15, 0.40999999642372131348, PT ;  /* 0x3ed1eb850f00780b */ /* 0x000fe40003f2e000 */
[----:B0-----:R-:W-:Y:S02]  /*0510*/  FSEL R13, R11, RZ, P0 ;  /* 0x000000ff0b0d7208 */ /* 0x001fe40000000000 */
[----:B-1----:R-:W-:-:S03]  /*0520*/  FSEL R17, R14, RZ, P1 ;  /* 0x000000ff0e117208 */ /* 0x002fc60000800000 */
[----:B------:R-:W-:Y:S01]  /*0530*/  FFMA.FTZ R16, -R13, 0.693145751953125, R8 ;  /* 0x3f3172000d107823 */ /* 0x000fe20000010108 */
[----:B------:R-:W-:Y:S01]  /*0540*/  MOV R20, 0x3ab5ebe6 ;  /* 0x3ab5ebe600147802 */ /* 0x000fe20000000f00 */
[----:B------:R-:W-:Y:S02]  /*0550*/  FFMA.FTZ R18, -R17, 0.693145751953125, R10 ;  /* 0x3f31720011127823 */ /* 0x000fe4000001010a */
[C---:B------:R-:W-:Y:S01]  /*0560*/  FFMA.FTZ R14, -R13.reuse, 1.428606765330187045e-06, R16 ;  /* 0x35bfbe8e0d0e7823 */ /* 0x040fe20000010110 */
[----:B------:R-:W-:Y:S01]  /*0570*/  FSETP.NEU.AND P3, PT, R13, 128, PT ;  /* 0x430000000d00780b */ /* 0x000fe20003f6d000 */
[C---:B------:R-:W-:Y:S01]  /*0580*/  FFMA.FTZ R15, -R17.reuse, 1.428606765330187045e-06, R18 ;  /* 0x35bfbe8e110f7823 */ /* 0x040fe20000010112 */
[----:B------:R-:W-:Y:S01]  /*0590*/  FSETP.NEU.AND P2, PT, R17, 128, PT ;  /* 0x430000001100780b */ /* 0x000fe20003f4d000 */
[CC--:B------:R-:W-:Y:S02]  /*05a0*/  FFMA.FTZ R19, R14.reuse, R20.reuse, 0.0083824126049876213074 ;  /* 0x3c0956630e137423 */ /* 0x0c0fe40000010014 */
[----:B------:R-:W-:Y:S01]  /*05b0*/  FFMA.FTZ R18, R15, R20, 0.0083824126049876213074 ;  /* 0x3c0956630f127423 */ /* 0x000fe20000010014 */
[----:B------:R-:W-:Y:S01]  /*05c0*/  FSEL R11, R13, 127, P3 ;  /* 0x42fe00000d0b7808 */ /* 0x000fe20001800000 */
[C---:B------:R-:W-:Y:S01]  /*05d0*/  FFMA.FTZ R19, R14.reuse, R19, 0.041667830199003219604 ;  /* 0x3d2aabe30e137423 */ /* 0x040fe20000010013 */
[----:B------:R-:W-:Y:S01]  /*05e0*/  FSEL R13, R17, 127, P2 ;  /* 0x42fe0000110d7808 */ /* 0x000fe20001000000 */
[----:B------:R-:W-:Y:S01]  /*05f0*/  FFMA.FTZ R18, R15, R18, 0.041667830199003219604 ;  /* 0x3d2aabe30f127423 */ /* 0x000fe20000010012 */
[----:B------:R-:W0:Y:S01]  /*0600*/  MUFU.EX2 R16, R11 ;  /* 0x0000000b00107308 */ /* 0x000e220000000800 */
[----:B------:R-:W-:-:S02]  /*0610*/  FFMA.FTZ R19, R14, R19, 0.16666397452354431152 ;  /* 0x3e2aa9f60e137423 */ /* 0x000fc40000010013 */
[----:B------:R-:W-:-:S05]  /*0620*/  FFMA.FTZ R18, R15, R18, 0.16666397452354431152 ;  /* 0x3e2aa9f60f127423 */ /* 0x000fca0000010012 */
[----:B------:R-:W1:Y:S01]  /*0630*/  MUFU.EX2 R17, R13 ;  /* 0x0000000d00117308 */ /* 0x000e620000000800 */
[----:B------:R-:W-:Y:S01]  /*0640*/  FFMA.FTZ R19, R14, R19, 0.49999994039535522461 ;  /* 0x3efffffe0e137423 */ /* 0x000fe20000010013 */
[----:B------:R-:W-:-:S03]  /*0650*/  FFMA.FTZ R18, R15, R18, 0.49999994039535522461 ;  /* 0x3efffffe0f127423 */ /* 0x000fc60000010012 */
[----:B------:R-:W-:Y:S01]  /*0660*/  FMUL R19, R14, R19 ;  /* 0x000000130e137220 */ /* 0x000fe20000400000 */
[----:B------:R-:W-:-:S03]  /*0670*/  FMUL R18, R15, R18 ;  /* 0x000000120f127220 */ /* 0x000fc60000400000 */
[----:B------:R-:W-:Y:S01]  /*0680*/  FFMA.FTZ R19, R14, R19, R14 ;  /* 0x000000130e137223 */ /* 0x000fe2000001000e */
[----:B------:R-:W-:Y:S02]  /*0690*/  FFMA.FTZ R18, R15, R18, R15 ;  /* 0x000000120f127223 */ /* 0x000fe4000001000f */
[----:B------:R-:W2:Y:S01]  /*06a0*/  LDC.64 R14, c[0x0][0x218] ;  /* 0x00008600ff0e7b82 */ /* 0x000ea20000000a00 */
[----:B0-----:R-:W-:Y:S01]  /*06b0*/  FADD R21, R16, -1 ;  /* 0xbf80000010157421 */ /* 0x001fe20000000000 */
[C---:B-1----:R-:W-:Y:S01]  /*06c0*/  FADD R20, R17.reuse, -1 ;  /* 0xbf80000011147421 */ /* 0x042fe20000000000 */
[----:B------:R-:W-:Y:S02]  /*06d0*/  FSETP.NEU.AND P0, PT, R8, RZ, PT ;  /* 0x000000ff0800720b */ /* 0x000fe40003f0d000 */
[----:B------:R-:W-:Y:S01]  /*06e0*/  FFMA.FTZ R16, R16, R19, R21 ;  /* 0x0000001310107223 */ /* 0x000fe20000010015 */
[----:B------:R-:W-:Y:S01]  /*06f0*/  FSETP.NEU.AND P1, PT, R10, RZ, PT ;  /* 0x000000ff0a00720b */ /* 0x000fe20003f2d000 */
[----:B------:R-:W-:Y:S01]  /*0700*/  FFMA.FTZ R17, R17, R18, R20 ;  /* 0x0000001211117223 */ /* 0x000fe20000010014 */
[----:B------:R-:W-:Y:S01]  /*0710*/  FSETP.GT.AND P4, PT, R13, 128, PT ;  /* 0x430000000d00780b */ /* 0x000fe20003f84000 */
[----:B------:R-:W-:-:S02]  /*0720*/  @!P3 FADD R16, R16, R16 ;  /* 0x000000101010b221 */ /* 0x000fc40000000000 */
[----:B------:R-:W-:Y:S01]  /*0730*/  @!P2 FADD R17, R17, R17 ;  /* 0x000000111111a221 */ /* 0x000fe20000000000 */
[----:B------:R-:W-:Y:S02]  /*0740*/  FSETP.GT.AND P3, PT, R11, 128, PT ;  /* 0x430000000b00780b */ /* 0x000fe40003f64000 */
[----:B------:R-:W-:Y:S02]  /*0750*/  FSETP.GEU.AND P2, PT, R13, -25, PT ;  /* 0xc1c800000d00780b */ /* 0x000fe40003f4e000 */
[----:B------:R-:W-:Y:S02]  /*0760*/  FSEL R17, R17, +INF , !P4 ;  /* 0x7f80000011117808 */ /* 0x000fe40006000000 */
[----:B------:R-:W-:Y:S02]  /*0770*/  FSETP.GEU.AND P4, PT, R11, -25, PT ;  /* 0xc1c800000b00780b */ /* 0x000fe40003f8e000 */
[----:B------:R-:W-:Y:S01]  /*0780*/  FSEL R16, R16, +INF , !P3 ;  /* 0x7f80000010107808 */ /* 0x000fe20005800000 */
[----:B------:R-:W-:Y:S01]  /*0790*/  FADD R11, R8, R8 ;  /* 0x00000008080b7221 */ /* 0x000fe20000000000 */
[----:B------:R-:W-:Y:S01]  /*07a0*/  FSEL R17, R17, -1, P2 ;  /* 0xbf80000011117808 */ /* 0x000fe20001000000 */
[----:B------:R-:W-:Y:S01]  /*07b0*/  @!P1 FADD R17, R10, R10 ;  /* 0x0000000a0a119221 */ /* 0x000fe20000000000 */
[----:B------:R-:W-:-:S02]  /*07c0*/  @P0 FSEL R11, R16, -1, P4 ;  /* 0xbf800000100b0808 */ /* 0x000fc40002000000 */
[----:B------:R-:W-:Y:S02]  /*07d0*/  FSETP.GT.AND P2, PT, R9, -R2, PT ;  /* 0x800000020900720b */ /* 0x000fe40003f44000 */
[----:B------:R-:W-:Y:S01]  /*07e0*/  FSETP.GT.AND P0, PT, R12, -R3, PT ;  /* 0x800000030c00720b */ /* 0x000fe20003f04000 */
[----:B--2---:R-:W-:Y:S01]  /*07f0*/  IMAD.WIDE R14, R0, 0x4, R14 ;  /* 0x00000004000e7825 */ /* 0x004fe200078e020e */
[----:B------:R-:W-:Y:S02]  /*0800*/  FSEL R16, R8, R11, P2 ;  /* 0x0000000b08107208 */ /* 0x000fe40001000000 */
[----:B------:R-:W-:Y:S01]  /*0810*/  FSEL R17, R10, R17, P0 ;  /* 0x000000110a117208 */ /* 0x000fe20000000000 */
[----:B------:R-:W-:Y:S04]  /*0820*/  STG.E.64 desc[UR4][R6.64], R4 ;  /* 0x0000000406007986 */ /* 0x000fe8000c101b04 */
[----:B------:R-:W-:Y:S01]  /*0830*/  STG.E.64 desc[UR4][R14.64], R16 ;  /* 0x000000100e007986 */ /* 0x000fe2000c101b04 */
[----:B------:R-:W-:Y:S05]  /*0840*/  EXIT ;  /* 0x000000000000794d */ /* 0x000fea0003800000 */
.L_x_0:
[----:B------:R-:W-:-:S00]  /*0850*/  BRA `(.L_x_0) ;  /* 0xfffffffc00fc7947 */ /* 0x000fc0000383ffff */
[----:B------:R-:W-:-:S00]  /*0860*/  NOP ;  /* 0x0000000000007918 */ /* 0x000fc00000000000 */
        /* <DEDUP_REMOVED lines=9> */
.L_x_1:


//--------------------- .nv.global.init           --------------------------
	.section	.nv.global.init,"aw",@progbits
.nv.global.init:
	.type		_$_str,@object
	.size		_$_str,(_$_str_$_2 - _$_str)
_$_str:
        /*0000*/ 	.byte	0x5f, 0x5f, 0x43, 0x55, 0x44, 0x41, 0x5f, 0x46, 0x54, 0x5a, 0x00
	.type		_$_str_$_2,@object
	.size		_$_str_$_2,(.L_1 - _$_str_$_2)
_$_str_$_2:
        /*000b*/ 	.byte	0x5f, 0x5f, 0x43, 0x55, 0x44, 0x41, 0x5f, 0x50, 0x52, 0x45, 0x43, 0x5f, 0x53, 0x51, 0x52, 0x54
        /*001b*/ 	.byte	0x00
.L_1:


//--------------------- .nv.constant0.triton_poi_fused__native_batch_norm_legit_no_training_add_convolution_elu_repeat_0 --------------------------
	.section	.nv.constant0.triton_poi_fused__native_batch_norm_legit_no_training_add_convolution_elu_repeat_0,"a",@progbits
	.sectionflags	@""
	.align	4
.nv.constant0.triton_poi_fused__native_batch_norm_legit_no_training_add_convolution_elu_repeat_0:
	.zero		596
